	.headerflags	@"EF_CUDA_TEXMODE_UNIFIED EF_CUDA_64BIT_ADDRESS EF_CUDA_ACCELERATORS EF_CUDA_SM90 EF_CUDA_VIRTUAL_SM(EF_CUDA_SM90)"
	.elftype	@"ET_EXEC"


//--------------------- .nv.info                  --------------------------
	.section	.nv.info,"",@"SHT_CUDA_INFO"
	.align	4


	//----- nvinfo : EIATTR_REGCOUNT
	.align		4
        /*0000*/ 	.byte	0x04, 0x2f
        /*0002*/ 	.short	(.L_1 - .L_0)
	.align		4
.L_0:
        /*0004*/ 	.word	index@(triton_red_fused__to_copy_add_div_mul_pow_sum_10)
        /*0008*/ 	.word	0x00000020


	//----- nvinfo : EIATTR_MIN_STACK_SIZE
	.align		4
.L_1:
        /*000c*/ 	.byte	0x04, 0x12
        /*000e*/ 	.short	(.L_3 - .L_2)
	.align		4
.L_2:
        /*0010*/ 	.word	index@(triton_red_fused__to_copy_add_div_mul_pow_sum_10)
        /*0014*/ 	.word	0x00000000


	//----- nvinfo : EIATTR_FRAME_SIZE
	.align		4
.L_3:
        /*0018*/ 	.byte	0x04, 0x11
        /*001a*/ 	.short	(.L_5 - .L_4)
	.align		4
.L_4:
        /*001c*/ 	.word	index@(triton_red_fused__to_copy_add_div_mul_pow_sum_10)
        /*0020*/ 	.word	0x00000000


	//----- nvinfo : EIATTR_MIN_STACK_SIZE
	.align		4
.L_5:
        /*0024*/ 	.byte	0x04, 0x12
        /*0026*/ 	.short	(.L_7 - .L_6)
	.align		4
.L_6:
        /*0028*/ 	.word	index@(triton_red_fused__to_copy_add_div_mul_pow_sum_10)
        /*002c*/ 	.word	0x00000000
.L_7:


//--------------------- .nv.info.triton_red_fused__to_copy_add_div_mul_pow_sum_10 --------------------------
	.section	.nv.info.triton_red_fused__to_copy_add_div_mul_pow_sum_10,"",@"SHT_CUDA_INFO"
	.sectionflags	@""
	.align	4


	//----- nvinfo : EIATTR_CUDA_API_VERSION
	.align		4
        /*0000*/ 	.byte	0x04, 0x37
        /*0002*/ 	.short	(.L_9 - .L_8)
.L_8:
        /*0004*/ 	.word	0x0000007c


	//----- nvinfo : EIATTR_KPARAM_INFO
	.align		4
.L_9:
        /*0008*/ 	.byte	0x04, 0x17
        /*000a*/ 	.short	(.L_11 - .L_10)
.L_10:
        /*000c*/ 	.word	0x00000000
        /*0010*/ 	.short	0x0009
        /*0012*/ 	.short	0x0040
        /*0014*/ 	.byte	0x00, 0xf4, 0x21, 0x00


	//----- nvinfo : EIATTR_KPARAM_INFO
	.align		4
.L_11:
        /*0018*/ 	.byte	0x04, 0x17
        /*001a*/ 	.short	(.L_13 - .L_12)
.L_12:
        /*001c*/ 	.word	0x00000000
        /*0020*/ 	.short	0x0008
        /*0022*/ 	.short	0x003c
        /*0024*/ 	.byte	0x00, 0xf0, 0x11, 0x00


	//----- nvinfo : EIATTR_KPARAM_INFO
	.align		4
.L_13:
        /*0028*/ 	.byte	0x04, 0x17
        /*002a*/ 	.short	(.L_15 - .L_14)
.L_14:
        /*002c*/ 	.word	0x00000000
        /*0030*/ 	.short	0x0007
        /*0032*/ 	.short	0x0038
        /*0034*/ 	.byte	0x00, 0xf0, 0x11, 0x00


	//----- nvinfo : EIATTR_KPARAM_INFO
	.align		4
.L_15:
        /*0038*/ 	.byte	0x04, 0x17
        /*003a*/ 	.short	(.L_17 - .L_16)
.L_16:
        /*003c*/ 	.word	0x00000000
        /*0040*/ 	.short	0x0006
        /*0042*/ 	.short	0x0030
        /*0044*/ 	.byte	0x00, 0xf4, 0x21, 0x00


	//----- nvinfo : EIATTR_KPARAM_INFO
	.align		4
.L_17:
        /*0048*/ 	.byte	0x04, 0x17
        /*004a*/ 	.short	(.L_19 - .L_18)
.L_18:
        /*004c*/ 	.word	0x00000000
        /*0050*/ 	.short	0x0005
        /*0052*/ 	.short	0x0028
        /*0054*/ 	.byte	0x00, 0xf4, 0x21, 0x00


	//----- nvinfo : EIATTR_KPARAM_INFO
	.align		4
.L_19:
        /*0058*/ 	.byte	0x04, 0x17
        /*005a*/ 	.short	(.L_21 - .L_20)
.L_20:
        /*005c*/ 	.word	0x00000000
        /*0060*/ 	.short	0x0004
        /*0062*/ 	.short	0x0020
        /*0064*/ 	.byte	0x00, 0xf4, 0x21, 0x00


	//----- nvinfo : EIATTR_KPARAM_INFO
	.align		4
.L_21:
        /*0068*/ 	.byte	0x04, 0x17
        /*006a*/ 	.short	(.L_23 - .L_22)
.L_22:
        /*006c*/ 	.word	0x00000000
        /*0070*/ 	.short	0x0003
        /*0072*/ 	.short	0x0018
        /*0074*/ 	.byte	0x00, 0xf4, 0x21, 0x00


	//----- nvinfo : EIATTR_KPARAM_INFO
	.align		4
.L_23:
        /*0078*/ 	.byte	0x04, 0x17
        /*007a*/ 	.short	(.L_25 - .L_24)
.L_24:
        /*007c*/ 	.word	0x00000000
        /*0080*/ 	.short	0x0002
        /*0082*/ 	.short	0x0010
        /*0084*/ 	.byte	0x00, 0xf4, 0x21, 0x00


	//----- nvinfo : EIATTR_KPARAM_INFO
	.align		4
.L_25:
        /*0088*/ 	.byte	0x04, 0x17
        /*008a*/ 	.short	(.L_27 - .L_26)
.L_26:
        /*008c*/ 	.word	0x00000000
        /*0090*/ 	.short	0x0001
        /*0092*/ 	.short	0x0008
        /*0094*/ 	.byte	0x00, 0xf4, 0x21, 0x00


	//----- nvinfo : EIATTR_KPARAM_INFO
	.align		4
.L_27:
        /*0098*/ 	.byte	0x04, 0x17
        /*009a*/ 	.short	(.L_29 - .L_28)
.L_28:
        /*009c*/ 	.word	0x00000000
        /*00a0*/ 	.short	0x0000
        /*00a2*/ 	.short	0x0000
        /*00a4*/ 	.byte	0x00, 0xf4, 0x21, 0x00


	//----- nvinfo : EIATTR_SPARSE_MMA_MASK
	.align		4
.L_29:
        /*00a8*/ 	.byte	0x03, 0x50
        /*00aa*/ 	.short	0x0000


	//----- nvinfo : EIATTR_MAXREG_COUNT
	.align		4
        /*00ac*/ 	.byte	0x03, 0x1b
        /*00ae*/ 	.short	0x00ff


	//----- nvinfo : EIATTR_COOP_GROUP_MASK_REGIDS
	.align		4
        /*00b0*/ 	.byte	0x04, 0x29
        /*00b2*/ 	.short	(.L_31 - .L_30)


	//   ....[0]....
.L_30:
        /*00b4*/ 	.word	0xffffffff


	//   ....[1]....
        /*00b8*/ 	.word	0xffffffff


	//   ....[2]....
        /*00bc*/ 	.word	0xffffffff


	//   ....[3]....
        /*00c0*/ 	.word	0xffffffff


	//----- nvinfo : EIATTR_COOP_GROUP_INSTR_OFFSETS
	.align		4
.L_31:
        /*00c4*/ 	.byte	0x04, 0x28
        /*00c6*/ 	.short	(.L_33 - .L_32)


	//   ....[0]....
.L_32:
        /*00c8*/ 	.word	0x000005e0


	//   ....[1]....
        /*00cc*/ 	.word	0x00000600


	//   ....[2]....
        /*00d0*/ 	.word	0x00000620


	//   ....[3]....
        /*00d4*/ 	.word	0x00000640


	//----- nvinfo : EIATTR_EXIT_INSTR_OFFSETS
	.align		4
.L_33:
        /*00d8*/ 	.byte	0x04, 0x1c
        /*00da*/ 	.short	(.L_35 - .L_34)


	//   ....[0]....
.L_34:
        /*00dc*/ 	.word	0x00000c10


	//----- nvinfo : EIATTR_REQNTID
	.align		4
.L_35:
        /*00e0*/ 	.byte	0x04, 0x10
        /*00e2*/ 	.short	(.L_37 - .L_36)
.L_36:
        /*00e4*/ 	.word	0x00000100
        /*00e8*/ 	.word	0x00000001
        /*00ec*/ 	.word	0x00000001


	//----- nvinfo : EIATTR_CBANK_PARAM_SIZE
	.align		4
.L_37:
        /*00f0*/ 	.byte	0x03, 0x19
        /*00f2*/ 	.short	0x0048


	//----- nvinfo : EIATTR_PARAM_CBANK
	.align		4
        /*00f4*/ 	.byte	0x04, 0x0a
        /*00f6*/ 	.short	(.L_39 - .L_38)
	.align		4
.L_38:
        /*00f8*/ 	.word	index@(.nv.constant0.triton_red_fused__to_copy_add_div_mul_pow_sum_10)
        /*00fc*/ 	.short	0x0210
        /*00fe*/ 	.short	0x0048


	//----- nvinfo : EIATTR_SW_WAR
	.align		4
.L_39:
        /*0100*/ 	.byte	0x04, 0x36
        /*0102*/ 	.short	(.L_41 - .L_40)
.L_40:
        /*0104*/ 	.word	0x00000008
.L_41:


//--------------------- .nv.callgraph             --------------------------
	.section	.nv.callgraph,"",@"SHT_CUDA_CALLGRAPH"
	.align	4
	.sectionentsize	8
	.align		4
        /*0000*/ 	.word	0x00000000
	.align		4
        /*0004*/ 	.word	0xffffffff
	.align		4
        /*0008*/ 	.word	0x00000000
	.align		4
        /*000c*/ 	.word	0xfffffffe
	.align		4
        /*0010*/ 	.word	0x00000000
	.align		4
        /*0014*/ 	.word	0xfffffffd
	.align		4
        /*0018*/ 	.word	0x00000000
	.align		4
        /*001c*/ 	.word	0xfffffffc


//--------------------- .text.triton_red_fused__to_copy_add_div_mul_pow_sum_10 --------------------------
	.section	.text.triton_red_fused__to_copy_add_div_mul_pow_sum_10,"ax",@progbits
	.align	128
        .global         triton_red_fused__to_copy_add_div_mul_pow_sum_10
        .type           triton_red_fused__to_copy_add_div_mul_pow_sum_10,@function
        .size           triton_red_fused__to_copy_add_div_mul_pow_sum_10,(.L_x_3 - triton_red_fused__to_copy_add_div_mul_pow_sum_10)
        .other          triton_red_fused__to_copy_add_div_mul_pow_sum_10,@"STO_CUDA_ENTRY STV_DEFAULT"
triton_red_fused__to_copy_add_div_mul_pow_sum_10:
.text.triton_red_fused__to_copy_add_div_mul_pow_sum_10:
[----:B------:R-:W0:Y:S02]  /*0000*/  LDC R1, c[0x0][0x28] ;  /* 0x00000a00ff017b82 */ /* 0x000e240000000800 */
[----:B------:R-:W1:Y:S01]  /*0010*/  S2R R2, SR_TID.X ;  /* 0x0000000000027919 */ /* 0x000e620000002100 */
[----:B------:R-:W2:Y:S01]  /*0020*/  S2UR UR4, SR_CTAID.X ;  /* 0x00000000000479c3 */ /* 0x000ea20000002500 */
[----:B------:R-:W-:Y:S01]  /*0030*/  HFMA2.MMA R26, -RZ, RZ, 0, 0 ;  /* 0x00000000ff1a7435 */ /* 0x000fe200000001ff */
[----:B------:R-:W-:Y:S01]  /*0040*/  ULDC UR5, c[0x0][0x248] ;  /* 0x0000920000057ab9 */ /* 0x000fe20000000800 */
[----:B------:R-:W-:Y:S01]  /*0050*/  HFMA2.MMA R5, -RZ, RZ, 0, 0 ;  /* 0x00000000ff057435 */ /* 0x000fe200000001ff */
[----:B------:R-:W-:Y:S01]  /*0060*/  MOV R7, 0xffffffc0 ;  /* 0xffffffc000077802 */ /* 0x000fe20000000f00 */
[----:B------:R-:W-:Y:S01]  /*0070*/  HFMA2.MMA R9, -RZ, RZ, 0, 0 ;  /* 0x00000000ff097435 */ /* 0x000fe200000001ff */
[----:B------:R-:W-:Y:S02]  /*0080*/  MOV R8, 0xffffffff ;  /* 0xffffffff00087802 */ /* 0x000fe40000000f00 */
[----:B------:R-:W3:Y:S01]  /*0090*/  LDC.64 R24, c[0x0][0x230] ;  /* 0x00008c00ff187b82 */ /* 0x000ee20000000a00 */
[----:B------:R-:W-:Y:S01]  /*00a0*/  MOV R6, RZ ;  /* 0x000000ff00067202 */ /* 0x000fe20000000f00 */
[----:B--2---:R-:W-:Y:S01]  /*00b0*/  USHF.L.U32 UR4, UR4, 0x4, URZ ;  /* 0x0000000404047899 */ /* 0x004fe2000800063f */
[----:B-1----:R-:W-:-:S02]  /*00c0*/  SHF.R.U32.HI R4, RZ, 0x4, R2 ;  /* 0x00000004ff047819 */ /* 0x002fc40000011602 */
[----:B------:R-:W-:Y:S02]  /*00d0*/  LOP3.LUT R3, R2, 0xf, RZ, 0xc0, !PT ;  /* 0x0000000f02037812 */ /* 0x000fe400078ec0ff */
[----:B------:R-:W-:Y:S02]  /*00e0*/  SGXT.U32 R4, R4, 0x4 ;  /* 0x000000040404781a */ /* 0x000fe40000000000 */
[----:B------:R-:W-:Y:S01]  /*00f0*/  SHF.L.U32 R2, R2, 0x2, RZ ;  /* 0x0000000202027819 */ /* 0x000fe200000006ff */
[----:B---3--:R-:W-:Y:S01]  /*0100*/  IMAD.WIDE.U32 R24, R3, 0x8, R24 ;  /* 0x0000000803187825 */ /* 0x008fe200078e0018 */
[----:B------:R-:W-:Y:S02]  /*0110*/  LOP3.LUT R4, R4, UR4, RZ, 0xfc, !PT ;  /* 0x0000000404047c12 */ /* 0x000fe4000f8efcff */
[----:B------:R-:W-:Y:S02]  /*0120*/  LOP3.LUT R11, R2, 0x3c, RZ, 0xc0, !PT ;  /* 0x0000003c020b7812 */ /* 0x000fe400078ec0ff */
[----:B------:R-:W-:-:S02]  /*0130*/  MOV R0, R24 ;  /* 0x0000001800007202 */ /* 0x000fc40000000f00 */
[----:B------:R-:W-:Y:S02]  /*0140*/  MOV R3, R25 ;  /* 0x0000001900037202 */ /* 0x000fe40000000f00 */
[C---:B------:R-:W-:Y:S02]  /*0150*/  LEA R2, R4.reuse, R11, 0xc ;  /* 0x0000000b04027211 */ /* 0x040fe400078e60ff */
[----:B------:R-:W-:Y:S01]  /*0160*/  ISETP.GE.AND P1, PT, R4, UR5, PT ;  /* 0x0000000504007c0c */ /* 0x000fe2000bf26270 */
[----:B------:R-:W-:-:S12]  /*0170*/  ULDC.64 UR4, c[0x0][0x208] ;  /* 0x0000820000047ab9 */ /* 0x000fd80000000a00 */
.L_x_0:
[----:B------:R-:W1:Y:S01]  /*0180*/  LDC.64 R16, c[0x0][0x218] ;  /* 0x00008600ff107b82 */ /* 0x000e620000000a00 */
[----:B------:R-:W-:Y:S02]  /*0190*/  IADD3 R7, P0, R7, 0x40, RZ ;  /* 0x0000004007077810 */ /* 0x000fe40007f1e0ff */
[----:B------:R-:W-:Y:S02]  /*01a0*/  CS2R R10, SRZ ;  /* 0x00000000000a7805 */ /* 0x000fe4000001ff00 */
[----:B------:R-:W-:Y:S02]  /*01b0*/  CS2R R12, SRZ ;  /* 0x00000000000c7805 */ /* 0x000fe4000001ff00 */
[----:B------:R-:W-:Y:S01]  /*01c0*/  LOP3.LUT R21, R2, R7, RZ, 0xfc, !PT ;  /* 0x0000000702157212 */ /* 0x000fe200078efcff */
[----:B------:R-:W2:Y:S08]  /*01d0*/  LDC.64 R28, c[0x0][0x220] ;  /* 0x00008800ff1c7b82 */ /* 0x000eb00000000a00 */
[----:B------:R-:W3:Y:S08]  /*01e0*/  LDC.64 R22, c[0x0][0x228] ;  /* 0x00008a00ff167b82 */ /* 0x000ef00000000a00 */
[----:B------:R-:W4:Y:S01]  /*01f0*/  LDC.64 R18, c[0x0][0x238] ;  /* 0x00008e00ff127b82 */ /* 0x000f220000000a00 */
[----:B-1----:R-:W-:Y:S01]  /*0200*/  IMAD.WIDE R16, R21, 0x2, R16 ;  /* 0x0000000215107825 */ /* 0x002fe200078e0210 */
[----:B------:R-:W-:-:S04]  /*0210*/  CS2R R14, SRZ ;  /* 0x00000000000e7805 */ /* 0x000fc8000001ff00 */
[----:B------:R-:W5:Y:S01]  /*0220*/  @!P1 LDG.E.EL.64 R10, desc[UR4][R16.64] ;  /* 0x00000004100a9981 */ /* 0x000f62000c2e1b00 */
[----:B--2---:R-:W-:-:S05]  /*0230*/  IMAD.WIDE R28, R21, 0x2, R28 ;  /* 0x00000002151c7825 */ /* 0x004fca00078e021c */
[----:B------:R-:W2:Y:S01]  /*0240*/  @!P1 LDG.E.EL.64 R12, desc[UR4][R28.64] ;  /* 0x000000041c0c9981 */ /* 0x000ea2000c2e1b00 */
[----:B---3--:R-:W-:-:S03]  /*0250*/  IMAD.WIDE R22, R21, 0x2, R22 ;  /* 0x0000000215167825 */ /* 0x008fc600078e0216 */
[----:B------:R1:W3:Y:S04]  /*0260*/  LDG.E.EL.64 R16, desc[UR4][R24.64] ;  /* 0x0000000418107981 */ /* 0x0002e8000c2e1b00 */
[----:B------:R1:W3:Y:S01]  /*0270*/  @!P1 LDG.E.EL.64 R14, desc[UR4][R22.64] ;  /* 0x00000004160e9981 */ /* 0x0002e2000c2e1b00 */
[----:B----4-:R-:W-:Y:S01]  /*0280*/  IMAD.WIDE R18, R21, 0x2, R18 ;  /* 0x0000000215127825 */ /* 0x010fe200078e0212 */
[----:B------:R-:W-:-:S06]  /*0290*/  CS2R R20, SRZ ;  /* 0x0000000000147805 */ /* 0x000fcc000001ff00 */
[----:B------:R3:W4:Y:S01]  /*02a0*/  @!P1 LDG.E.EL.64 R20, desc[UR4][R18.64] ;  /* 0x0000000412149981 */ /* 0x000722000c2e1b00 */
[----:B------:R-:W-:Y:S02]  /*02b0*/  IADD3.X R8, RZ, R8, RZ, P0, !PT ;  /* 0x00000008ff087210 */ /* 0x000fe400007fe4ff */
[----:B------:R-:W-:-:S04]  /*02c0*/  ISETP.GE.U32.AND P0, PT, R7, 0xfc0, PT ;  /* 0x00000fc00700780c */ /* 0x000fc80003f06070 */
[----:B------:R-:W-:Y:S02]  /*02d0*/  ISETP.GE.U32.AND.EX P0, PT, R8, RZ, PT, P0 ;  /* 0x000000ff0800720c */ /* 0x000fe40003f06100 */
[----:B-1----:R-:W-:-:S04]  /*02e0*/  IADD3 R24, P2, R24, 0x80, RZ ;  /* 0x0000008018187810 */ /* 0x002fc80007f5e0ff */
[----:B------:R-:W-:Y:S01]  /*02f0*/  IADD3.X R25, RZ, R25, RZ, P2, !PT ;  /* 0x00000019ff197210 */ /* 0x000fe200017fe4ff */
[----:B-----5:R-:W-:Y:S02]  /*0300*/  HADD2.F32 R28, -RZ, R10.H1_H1 ;  /* 0x3000000aff1c7230 */ /* 0x020fe40000004100 */
[----:B------:R-:W-:Y:S02]  /*0310*/  HADD2.F32 R27, -RZ, R10.H0_H0 ;  /* 0x2000000aff1b7230 */ /* 0x000fe40000004100 */
[----:B--2---:R-:W-:Y:S02]  /*0320*/  HADD2.F32 R29, -RZ, R12.H1_H1 ;  /* 0x3000000cff1d7230 */ /* 0x004fe40000004100 */
[----:B------:R-:W-:Y:S02]  /*0330*/  HADD2.F32 R10, -RZ, R12.H0_H0 ;  /* 0x2000000cff0a7230 */ /* 0x000fe40000004100 */
[----:B0-----:R-:W-:Y:S02]  /*0340*/  HADD2.F32 R22, -RZ, R11.H0_H0 ;  /* 0x2000000bff167230 */ /* 0x001fe40000004100 */
[----:B------:R-:W-:Y:S01]  /*0350*/  FADD R12, R28, R29 ;  /* 0x0000001d1c0c7221 */ /* 0x000fe20000000000 */
[----:B------:R-:W-:-:S02]  /*0360*/  HADD2.F32 R23, -RZ, R11.H1_H1 ;  /* 0x3000000bff177230 */ /* 0x000fc40000004100 */
[----:B------:R-:W-:Y:S02]  /*0370*/  HADD2.F32 R11, -RZ, R13.H0_H0 ;  /* 0x2000000dff0b7230 */ /* 0x000fe40000004100 */
[----:B------:R-:W-:Y:S01]  /*0380*/  FADD R10, R27, R10 ;  /* 0x0000000a1b0a7221 */ /* 0x000fe20000000000 */
[----:B------:R-:W-:Y:S02]  /*0390*/  HADD2.F32 R28, -RZ, R13.H1_H1 ;  /* 0x3000000dff1c7230 */ /* 0x000fe40000004100 */
[----:B---3--:R-:W-:Y:S02]  /*03a0*/  HADD2.F32 R19, -RZ, R14.H0_H0 ;  /* 0x2000000eff137230 */ /* 0x008fe40000004100 */
[----:B------:R-:W-:Y:S02]  /*03b0*/  HADD2.F32 R27, -RZ, R14.H1_H1 ;  /* 0x3000000eff1b7230 */ /* 0x000fe40000004100 */
[----:B------:R-:W-:Y:S01]  /*03c0*/  FADD R11, R22, R11 ;  /* 0x0000000b160b7221 */ /* 0x000fe20000000000 */
[----:B------:R-:W-:-:S02]  /*03d0*/  HADD2.F32 R14, -RZ, R15.H0_H0 ;  /* 0x2000000fff0e7230 */ /* 0x000fc40000004100 */
[----:B------:R-:W-:Y:S01]  /*03e0*/  FADD R13, R23, R28 ;  /* 0x0000001c170d7221 */ /* 0x000fe20000000000 */
[----:B------:R-:W-:Y:S02]  /*03f0*/  HADD2.F32 R18, -RZ, R15.H1_H1 ;  /* 0x3000000fff127230 */ /* 0x000fe40000004100 */
[----:B------:R-:W-:Y:S01]  /*0400*/  FADD R10, R19, R10 ;  /* 0x0000000a130a7221 */ /* 0x000fe20000000000 */
[----:B------:R-:W-:Y:S02]  /*0410*/  HADD2.F32 R15, -RZ, R16.H0_H0 ;  /* 0x20000010ff0f7230 */ /* 0x000fe40000004100 */
[----:B------:R-:W-:Y:S02]  /*0420*/  HADD2.F32 R19, -RZ, R16.H1_H1 ;  /* 0x30000010ff137230 */ /* 0x000fe40000004100 */
[----:B------:R-:W-:Y:S01]  /*0430*/  FADD R11, R14, R11 ;  /* 0x0000000b0e0b7221 */ /* 0x000fe20000000000 */
[----:B------:R-:W-:Y:S02]  /*0440*/  HADD2.F32 R16, -RZ, R17.H0_H0 ;  /* 0x20000011ff107230 */ /* 0x000fe40000004100 */
[----:B------:R-:W-:Y:S01]  /*0450*/  FADD R13, R18, R13 ;  /* 0x0000000d120d7221 */ /* 0x000fe20000000000 */
[----:B------:R-:W-:-:S02]  /*0460*/  HADD2.F32 R18, -RZ, R17.H1_H1 ;  /* 0x30000011ff127230 */ /* 0x000fc40000004100 */
[----:B------:R-:W-:Y:S01]  /*0470*/  FADD R12, R27, R12 ;  /* 0x0000000c1b0c7221 */ /* 0x000fe20000000000 */
[----:B------:R-:W-:Y:S01]  /*0480*/  FMUL R14, R15, R10 ;  /* 0x0000000a0f0e7220 */ /* 0x000fe20000400000 */
[----:B------:R-:W-:Y:S01]  /*0490*/  FMUL R16, R16, R11 ;  /* 0x0000000b10107220 */ /* 0x000fe20000400000 */
[----:B----4-:R-:W-:Y:S02]  /*04a0*/  HADD2.F32 R11, -RZ, R20.H0_H0 ;  /* 0x20000014ff0b7230 */ /* 0x010fe40000004100 */
[----:B------:R-:W-:Y:S01]  /*04b0*/  FMUL R12, R19, R12 ;  /* 0x0000000c130c7220 */ /* 0x000fe20000400000 */
[----:B------:R-:W-:Y:S02]  /*04c0*/  HADD2.F32 R20, -RZ, R20.H1_H1 ;  /* 0x30000014ff147230 */ /* 0x000fe40000004100 */
[----:B------:R-:W-:Y:S01]  /*04d0*/  FMUL R13, R18, R13 ;  /* 0x0000000d120d7220 */ /* 0x000fe20000400000 */
[----:B------:R-:W-:Y:S02]  /*04e0*/  HADD2.F32 R15, -RZ, R21.H0_H0 ;  /* 0x20000015ff0f7230 */ /* 0x000fe40000004100 */
[----:B------:R-:W-:-:S02]  /*04f0*/  HADD2.F32 R10, -RZ, R21.H1_H1 ;  /* 0x30000015ff0a7230 */ /* 0x000fc40000004100 */
[----:B------:R-:W-:Y:S01]  /*0500*/  @!P1 FFMA R26, R11, R14, R26 ;  /* 0x0000000e0b1a9223 */ /* 0x000fe2000000001a */
[----:B------:R-:W-:Y:S01]  /*0510*/  @!P1 FFMA R5, R20, R12, R5 ;  /* 0x0000000c14059223 */ /* 0x000fe20000000005 */
[----:B------:R-:W-:Y:S01]  /*0520*/  @!P1 FFMA R6, R15, R16, R6 ;  /* 0x000000100f069223 */ /* 0x000fe20000000006 */
[----:B------:R-:W-:Y:S01]  /*0530*/  @!P1 FFMA R9, R10, R13, R9 ;  /* 0x0000000d0a099223 */ /* 0x000fe20000000009 */
[----:B------:R-:W-:Y:S06]  /*0540*/  @!P0 BRA `(.L_x_0) ;  /* 0xfffffffc000c8947 */ /* 0x000fec000383ffff */
[----:B------:R-:W0:Y:S01]  /*0550*/  LDC.64 R10, c[0x0][0x240] ;  /* 0x00009000ff0a7b82 */ /* 0x000e220000000a00 */
[----:B------:R-:W-:Y:S01]  /*0560*/  MOV R16, RZ ;  /* 0x000000ff00107202 */ /* 0x000fe20000000f00 */
[----:B0-----:R-:W-:-:S05]  /*0570*/  IMAD.WIDE R10, R4, 0x4, R10 ;  /* 0x00000004040a7825 */ /* 0x001fca00078e020a */
[----:B------:R-:W2:Y:S01]  /*0580*/  @!P1 LDG.E.EL R16, desc[UR4][R10.64] ;  /* 0x000000040a109981 */ /* 0x000ea2000c2e1900 */
[----:B------:R-:W-:Y:S01]  /*0590*/  FADD R5, R26, R5 ;  /* 0x000000051a057221 */ /* 0x000fe20000000000 */
[----:B------:R-:W-:Y:S02]  /*05a0*/  MOV R17, 0xffffffc0 ;  /* 0xffffffc000117802 */ /* 0x000fe40000000f00 */
[----:B------:R-:W-:Y:S01]  /*05b0*/  MOV R21, 0xffffffff ;  /* 0xffffffff00157802 */ /* 0x000fe20000000f00 */
[----:B------:R-:W-:-:S04]  /*05c0*/  FADD R6, R6, R5 ;  /* 0x0000000506067221 */ /* 0x000fc80000000000 */
[----:B------:R-:W-:-:S05]  /*05d0*/  FADD R6, R9, R6 ;  /* 0x0000000609067221 */ /* 0x000fca0000000000 */
[----:B------:R-:W0:Y:S02]  /*05e0*/  SHFL.BFLY PT, R5, R6, 0x8, 0x1f ;  /* 0x0d001f0006057f89 */ /* 0x000e2400000e0000 */
[----:B0-----:R-:W-:-:S05]  /*05f0*/  FADD R5, R6, R5 ;  /* 0x0000000506057221 */ /* 0x001fca0000000000 */
[----:B------:R-:W0:Y:S02]  /*0600*/  SHFL.BFLY PT, R4, R5, 0x4, 0x1f ;  /* 0x0c801f0005047f89 */ /* 0x000e2400000e0000 */
[----:B0-----:R-:W-:-:S05]  /*0610*/  FADD R4, R5, R4 ;  /* 0x0000000405047221 */ /* 0x001fca0000000000 */
[----:B------:R-:W0:Y:S02]  /*0620*/  SHFL.BFLY PT, R7, R4, 0x2, 0x1f ;  /* 0x0c401f0004077f89 */ /* 0x000e2400000e0000 */
[----:B0-----:R-:W-:-:S05]  /*0630*/  FADD R7, R4, R7 ;  /* 0x0000000704077221 */ /* 0x001fca0000000000 */
[----:B------:R-:W0:Y:S02]  /*0640*/  SHFL.BFLY PT, R8, R7, 0x1, 0x1f ;  /* 0x0c201f0007087f89 */ /* 0x000e2400000e0000 */
[----:B0-----:R-:W-:-:S04]  /*0650*/  FADD R8, R7, R8 ;  /* 0x0000000807087221 */ /* 0x001fc80000000000 */
[----:B------:R-:W-:Y:S01]  /*0660*/  FMUL R8, R8, -0.5 ;  /* 0xbf00000008087820 */ /* 0x000fe20000400000 */
[----:B--2---:R-:W-:-:S04]  /*0670*/  FMUL R9, R16, R16 ;  /* 0x0000001010097220 */ /* 0x004fc80000400000 */
[----:B------:R-:W-:-:S04]  /*0680*/  FMUL R9, R9, R16 ;  /* 0x0000001009097220 */ /* 0x000fc80000400000 */
[----:B------:R-:W-:-:S04]  /*0690*/  FMUL R8, R8, R9 ;  /* 0x0000000908087220 */ /* 0x000fc80000400000 */
[----:B------:R-:W-:-:S07]  /*06a0*/  FMUL R20, R8, 0.000244140625 ;  /* 0x3980000008147820 */ /* 0x000fce0000400000 */
.L_x_1:
[----:B0-----:R-:W0:Y:S01]  /*06b0*/  LDC.64 R4, c[0x0][0x220] ;  /* 0x00008800ff047b82 */ /* 0x001e220000000a00 */
[----:B------:R-:W-:Y:S02]  /*06c0*/  IADD3 R17, P0, R17, 0x40, RZ ;  /* 0x0000004011117810 */ /* 0x000fe40007f1e0ff */
[----:B------:R-:W-:Y:S02]  /*06d0*/  CS2R R12, SRZ ;  /* 0x00000000000c7805 */ /* 0x000fe4000001ff00 */
[----:B------:R-:W-:Y:S02]  /*06e0*/  CS2R R10, SRZ ;  /* 0x00000000000a7805 */ /* 0x000fe4000001ff00 */
[----:B------:R-:W-:Y:S01]  /*06f0*/  LOP3.LUT R23, R2, R17, RZ, 0xfc, !PT ;  /* 0x0000001102177212 */ /* 0x000fe200078efcff */
[----:B------:R-:W1:Y:S08]  /*0700*/  LDC.64 R24, c[0x0][0x218] ;  /* 0x00008600ff187b82 */ /* 0x000e700000000a00 */
[----:B------:R-:W2:Y:S01]  /*0710*/  LDC.64 R8, c[0x0][0x228] ;  /* 0x00008a00ff087b82 */ /* 0x000ea20000000a00 */
[----:B0-----:R-:W-:-:S07]  /*0720*/  IMAD.WIDE R26, R23, 0x2, R4 ;  /* 0x00000002171a7825 */ /* 0x001fce00078e0204 */
[----:B------:R-:W0:Y:S01]  /*0730*/  LDC.64 R4, c[0x0][0x238] ;  /* 0x00008e00ff047b82 */ /* 0x000e220000000a00 */
[----:B------:R-:W-:Y:S01]  /*0740*/  CS2R R6, SRZ ;  /* 0x0000000000067805 */ /* 0x000fe2000001ff00 */
[----:B------:R-:W3:Y:S01]  /*0750*/  @!P1 LDG.E.EF.64 R10, desc[UR4][R26.64] ;  /* 0x000000041a0a9981 */ /* 0x000ee2000c0e1b00 */
[----:B-1----:R-:W-:-:S05]  /*0760*/  IMAD.WIDE R24, R23, 0x2, R24 ;  /* 0x0000000217187825 */ /* 0x002fca00078e0218 */
[----:B------:R1:W4:Y:S01]  /*0770*/  @!P1 LDG.E.EF.64 R12, desc[UR4][R24.64] ;  /* 0x00000004180c9981 */ /* 0x000322000c0e1b00 */
[C---:B--2---:R-:W-:Y:S02]  /*0780*/  IMAD.WIDE R28, R23.reuse, 0x2, R8 ;  /* 0x00000002171c7825 */ /* 0x044fe400078e0208 */
[----:B------:R-:W2:Y:S01]  /*0790*/  LDC.64 R8, c[0x0][0x210] ;  /* 0x00008400ff087b82 */ /* 0x000ea20000000a00 */
[----:B------:R-:W-:Y:S02]  /*07a0*/  MOV R18, R0 ;  /* 0x0000000000127202 */ /* 0x000fe40000000f00 */
[----:B------:R-:W5:Y:S01]  /*07b0*/  @!P1 LDG.E.EF.64 R6, desc[UR4][R28.64] ;  /* 0x000000041c069981 */ /* 0x000f62000c0e1b00 */
[----:B------:R-:W-:Y:S02]  /*07c0*/  MOV R19, R3 ;  /* 0x0000000300137202 */ /* 0x000fe40000000f00 */
[----:B------:R-:W-:Y:S01]  /*07d0*/  CS2R R14, SRZ ;  /* 0x00000000000e7805 */ /* 0x000fe2000001ff00 */
[----:B0-----:R-:W-:-:S03]  /*07e0*/  IMAD.WIDE R4, R23, 0x2, R4 ;  /* 0x0000000217047825 */ /* 0x001fc600078e0204 */
[----:B------:R-:W5:Y:S04]  /*07f0*/  LDG.E.EL.64 R18, desc[UR4][R18.64] ;  /* 0x0000000412127981 */ /* 0x000f68000c2e1b00 */
[----:B------:R0:W5:Y:S01]  /*0800*/  @!P1 LDG.E.EF.64 R14, desc[UR4][R4.64] ;  /* 0x00000004040e9981 */ /* 0x000162000c0e1b00 */
[----:B--2---:R-:W-:Y:S01]  /*0810*/  IMAD.WIDE R8, R23, 0x2, R8 ;  /* 0x0000000217087825 */ /* 0x004fe200078e0208 */
[----:B------:R-:W-:-:S06]  /*0820*/  CS2R R22, SRZ ;  /* 0x0000000000167805 */ /* 0x000fcc000001ff00 */
[----:B------:R-:W2:Y:S01]  /*0830*/  @!P1 LDG.E.EF.64 R22, desc[UR4][R8.64] ;  /* 0x0000000408169981 */ /* 0x000ea2000c0e1b00 */
[----:B------:R-:W-:Y:S02]  /*0840*/  IADD3.X R21, RZ, R21, RZ, P0, !PT ;  /* 0x00000015ff157210 */ /* 0x000fe400007fe4ff */
[----:B------:R-:W-:-:S04]  /*0850*/  ISETP.GE.U32.AND P0, PT, R17, 0xfc0, PT ;  /* 0x00000fc01100780c */ /* 0x000fc80003f06070 */
[----:B------:R-:W-:Y:S02]  /*0860*/  ISETP.GE.U32.AND.EX P0, PT, R21, RZ, PT, P0 ;  /* 0x000000ff1500720c */ /* 0x000fe40003f06100 */
[----:B------:R-:W-:-:S04]  /*0870*/  IADD3 R0, P2, R0, 0x80, RZ ;  /* 0x0000008000007810 */ /* 0x000fc80007f5e0ff */
[----:B------:R-:W-:Y:S01]  /*0880*/  IADD3.X R3, RZ, R3, RZ, P2, !PT ;  /* 0x00000003ff037210 */ /* 0x000fe200017fe4ff */
[----:B---3--:R-:W-:Y:S02]  /*0890*/  HADD2.F32 R27, -RZ, R10.H0_H0 ;  /* 0x2000000aff1b7230 */ /* 0x008fe40000004100 */
[----:B-1----:R-:W-:Y:S02]  /*08a0*/  HADD2.F32 R25, -RZ, R10.H1_H1 ;  /* 0x3000000aff197230 */ /* 0x002fe40000004100 */
[----:B----4-:R-:W-:Y:S02]  /*08b0*/  HADD2.F32 R24, -RZ, R12.H1_H1 ;  /* 0x3000000cff187230 */ /* 0x010fe40000004100 */
[----:B------:R-:W-:Y:S02]  /*08c0*/  HADD2.F32 R12, -RZ, R12.H0_H0 ;  /* 0x2000000cff0c7230 */ /* 0x000fe40000004100 */
[----:B0-----:R-:W-:Y:S02]  /*08d0*/  HADD2.F32 R4, -RZ, R13.H0_H0 ;  /* 0x2000000dff047230 */ /* 0x001fe40000004100 */
[----:B------:R-:W-:Y:S01]  /*08e0*/  FADD R24, R24, R25 ;  /* 0x0000001918187221 */ /* 0x000fe20000000000 */
[----:B------:R-:W-:-:S02]  /*08f0*/  HADD2.F32 R25, -RZ, R11.H0_H0 ;  /* 0x2000000bff197230 */ /* 0x000fc40000004100 */
[----:B------:R-:W-:Y:S01]  /*0900*/  FADD R10, R12, R27 ;  /* 0x0000001b0c0a7221 */ /* 0x000fe20000000000 */
[----:B------:R-:W-:Y:S02]  /*0910*/  HADD2.F32 R12, -RZ, R13.H1_H1 ;  /* 0x3000000dff0c7230 */ /* 0x000fe40000004100 */
[----:B------:R-:W-:Y:S02]  /*0920*/  HADD2.F32 R13, -RZ, R11.H1_H1 ;  /* 0x3000000bff0d7230 */ /* 0x000fe40000004100 */
[----:B-----5:R-:W-:Y:S02]  /*0930*/  HADD2.F32 R11, -RZ, R6.H1_H1 ;  /* 0x30000006ff0b7230 */ /* 0x020fe40000004100 */
[----:B------:R-:W-:Y:S01]  /*0940*/  FADD R4, R4, R25 ;  /* 0x0000001904047221 */ /* 0x000fe20000000000 */
[----:B------:R-:W-:Y:S02]  /*0950*/  HADD2.F32 R5, -RZ, R6.H0_H0 ;  /* 0x20000006ff057230 */ /* 0x000fe40000004100 */
[----:B------:R-:W-:Y:S01]  /*0960*/  FADD R25, R12, R13 ;  /* 0x0000000d0c197221 */ /* 0x000fe20000000000 */
[----:B------:R-:W-:-:S02]  /*0970*/  HADD2.F32 R12, -RZ, R7.H1_H1 ;  /* 0x30000007ff0c7230 */ /* 0x000fc40000004100 */
[----:B------:R-:W-:Y:S01]  /*0980*/  FADD R6, R11, R24 ;  /* 0x000000180b067221 */ /* 0x000fe20000000000 */
[----:B------:R-:W-:Y:S02]  /*0990*/  HADD2.F32 R11, -RZ, R7.H0_H0 ;  /* 0x20000007ff0b7230 */ /* 0x000fe40000004100 */
[----:B------:R-:W-:Y:S02]  /*09a0*/  HADD2.F32 R13, -RZ, R18.H1_H1 ;  /* 0x30000012ff0d7230 */ /* 0x000fe40000004100 */
[----:B------:R-:W-:Y:S01]  /*09b0*/  FADD R10, R5, R10 ;  /* 0x0000000a050a7221 */ /* 0x000fe20000000000 */
[----:B------:R-:W-:Y:S02]  /*09c0*/  HADD2.F32 R7, -RZ, R18.H0_H0 ;  /* 0x20000012ff077230 */ /* 0x000fe40000004100 */
[----:B------:R-:W-:Y:S01]  /*09d0*/  FADD R5, R12, R25 ;  /* 0x000000190c057221 */ /* 0x000fe20000000000 */
[----:B------:R-:W-:Y:S02]  /*09e0*/  HADD2.F32 R12, -RZ, R19.H0_H0 ;  /* 0x20000013ff0c7230 */ /* 0x000fe40000004100 */
[----:B------:R-:W-:Y:S01]  /*09f0*/  FADD R11, R11, R4 ;  /* 0x000000040b0b7221 */ /* 0x000fe20000000000 */
[----:B------:R-:W-:Y:S01]  /*0a00*/  FMUL R13, R13, R6 ;  /* 0x000000060d0d7220 */ /* 0x000fe20000400000 */
[----:B------:R-:W-:-:S02]  /*0a10*/  HADD2.F32 R4, -RZ, R14.H1_H1 ;  /* 0x3000000eff047230 */ /* 0x000fc40000004100 */
[----:B------:R-:W-:Y:S02]  /*0a20*/  HADD2.F32 R14, -RZ, R14.H0_H0 ;  /* 0x2000000eff0e7230 */ /* 0x000fe40000004100 */
[----:B------:R-:W-:Y:S02]  /*0a30*/  HADD2.F32 R6, -RZ, R15.H0_H0 ;  /* 0x2000000fff067230 */ /* 0x000fe40000004100 */
[----:B------:R-:W-:Y:S01]  /*0a40*/  FMUL R7, R7, R10 ;  /* 0x0000000a07077220 */ /* 0x000fe20000400000 */
[----:B------:R-:W-:Y:S01]  /*0a50*/  FMUL R11, R12, R11 ;  /* 0x0000000b0c0b7220 */ /* 0x000fe20000400000 */
[----:B------:R-:W-:Y:S02]  /*0a60*/  HADD2.F32 R10, -RZ, R19.H1_H1 ;  /* 0x30000013ff0a7230 */ /* 0x000fe40000004100 */
[----:B------:R-:W-:Y:S02]  /*0a70*/  HADD2.F32 R12, -RZ, R15.H1_H1 ;  /* 0x3000000fff0c7230 */ /* 0x000fe40000004100 */
[----:B------:R-:W-:Y:S01]  /*0a80*/  FADD R15, R14, R14 ;  /* 0x0000000e0e0f7221 */ /* 0x000fe20000000000 */
[----:B------:R-:W-:Y:S01]  /*0a90*/  FADD R25, R6, R6 ;  /* 0x0000000606197221 */ /* 0x000fe20000000000 */
[----:B------:R-:W-:Y:S01]  /*0aa0*/  FADD R19, R4, R4 ;  /* 0x0000000404137221 */ /* 0x000fe20000000000 */
[----:B------:R-:W-:Y:S01]  /*0ab0*/  FMUL R5, R10, R5 ;  /* 0x000000050a057220 */ /* 0x000fe20000400000 */
[C---:B------:R-:W-:Y:S01]  /*0ac0*/  FMUL R4, R20.reuse, R15 ;  /* 0x0000000f14047220 */ /* 0x040fe20000400000 */
[----:B------:R-:W-:Y:S01]  /*0ad0*/  FMUL R10, R20, R25 ;  /* 0x00000019140a7220 */ /* 0x000fe20000400000 */
[----:B------:R-:W-:Y:S01]  /*0ae0*/  FADD R15, R12, R12 ;  /* 0x0000000c0c0f7221 */ /* 0x000fe20000000000 */
[----:B------:R-:W-:-:S02]  /*0af0*/  FMUL R6, R20, R19 ;  /* 0x0000001314067220 */ /* 0x000fc40000400000 */
[-C--:B------:R-:W-:Y:S01]  /*0b00*/  FFMA R11, R11, R16.reuse, R10 ;  /* 0x000000100b0b7223 */ /* 0x080fe2000000000a */
[----:B------:R-:W-:Y:S01]  /*0b10*/  FMUL R10, R20, R15 ;  /* 0x0000000f140a7220 */ /* 0x000fe20000400000 */
[-C--:B------:R-:W-:Y:S01]  /*0b20*/  FFMA R13, R13, R16.reuse, R6 ;  /* 0x000000100d0d7223 */ /* 0x080fe20000000006 */
[-C--:B------:R-:W-:Y:S01]  /*0b30*/  FFMA R7, R7, R16.reuse, R4 ;  /* 0x0000001007077223 */ /* 0x080fe20000000004 */
[----:B--2---:R-:W-:Y:S02]  /*0b40*/  HADD2.F32 R4, -RZ, R22.H0_H0 ;  /* 0x20000016ff047230 */ /* 0x004fe40000004100 */
[----:B------:R-:W-:Y:S02]  /*0b50*/  HADD2.F32 R6, -RZ, R23.H0_H0 ;  /* 0x20000017ff067230 */ /* 0x000fe40000004100 */
[----:B------:R-:W-:Y:S01]  /*0b60*/  FFMA R10, R5, R16, R10 ;  /* 0x00000010050a7223 */ /* 0x000fe2000000000a */
[----:B------:R-:W-:Y:S02]  /*0b70*/  HADD2.F32 R22, -RZ, R22.H1_H1 ;  /* 0x30000016ff167230 */ /* 0x000fe40000004100 */
[----:B------:R-:W-:-:S02]  /*0b80*/  HADD2.F32 R23, -RZ, R23.H1_H1 ;  /* 0x30000017ff177230 */ /* 0x000fc40000004100 */
[----:B------:R-:W-:Y:S01]  /*0b90*/  FADD R4, R4, R7 ;  /* 0x0000000704047221 */ /* 0x000fe20000000000 */
[----:B------:R-:W-:Y:S01]  /*0ba0*/  FADD R6, R6, R11 ;  /* 0x0000000b06067221 */ /* 0x000fe20000000000 */
[----:B------:R-:W-:Y:S01]  /*0bb0*/  FADD R13, R22, R13 ;  /* 0x0000000d160d7221 */ /* 0x000fe20000000000 */
[----:B------:R-:W-:-:S04]  /*0bc0*/  FADD R23, R23, R10 ;  /* 0x0000000a17177221 */ /* 0x000fc80000000000 */
[----:B------:R-:W-:Y:S02]  /*0bd0*/  F2FP.F16.F32.PACK_AB R4, R13, R4 ;  /* 0x000000040d04723e */ /* 0x000fe400000000ff */
[----:B------:R-:W-:-:S05]  /*0be0*/  F2FP.F16.F32.PACK_AB R5, R23, R6 ;  /* 0x000000061705723e */ /* 0x000fca00000000ff */
[----:B------:R0:W-:Y:S01]  /*0bf0*/  @!P1 STG.E.64 desc[UR4][R8.64], R4 ;  /* 0x0000000408009986 */ /* 0x0001e2000c101b04 */
[----:B------:R-:W-:Y:S05]  /*0c00*/  @!P0 BRA `(.L_x_1) ;  /* 0xfffffff800a88947 */ /* 0x000fea000383ffff */
[----:B------:R-:W-:Y:S05]  /*0c10*/  EXIT ;  /* 0x000000000000794d */ /* 0x000fea0003800000 */
.L_x_2:
[----:B------:R-:W-:-:S00]  /*0c20*/  BRA `(.L_x_2) ;  /* 0xfffffffc00fc7947 */ /* 0x000fc0000383ffff */
[----:B------:R-:W-:-:S00]  /*0c30*/  NOP ;  /* 0x0000000000007918 */ /* 0x000fc00000000000 */
        /* <DEDUP_REMOVED lines=12> */
.L_x_3:


//--------------------- .nv.constant0.triton_red_fused__to_copy_add_div_mul_pow_sum_10 --------------------------
	.section	.nv.constant0.triton_red_fused__to_copy_add_div_mul_pow_sum_10,"a",@progbits
	.sectionflags	@""
	.align	4
.nv.constant0.triton_red_fused__to_copy_add_div_mul_pow_sum_10:
	.zero		600
